	.headerflags	@"EF_CUDA_TEXMODE_UNIFIED EF_CUDA_64BIT_ADDRESS EF_CUDA_SM75 EF_CUDA_VIRTUAL_SM(EF_CUDA_SM75)"
	.elftype	@"ET_EXEC"


//--------------------- .nv.info                  --------------------------
	.section	.nv.info,"",@"SHT_CUDA_INFO"
	.align	4


	//----- nvinfo : EIATTR_REGCOUNT
	.align		4
        /*0000*/ 	.byte	0x04, 0x2f
        /*0002*/ 	.short	(.L_1 - .L_0)
	.align		4
.L_0:
        /*0004*/ 	.word	index@(triton_poi_fused_view_3)
        /*0008*/ 	.word	0x00000006


	//----- nvinfo : EIATTR_FRAME_SIZE
	.align		4
.L_1:
        /*000c*/ 	.byte	0x04, 0x11
        /*000e*/ 	.short	(.L_3 - .L_2)
	.align		4
.L_2:
        /*0010*/ 	.word	index@(triton_poi_fused_view_3)
        /*0014*/ 	.word	0x00000000


	//----- nvinfo : EIATTR_MIN_STACK_SIZE
	.align		4
.L_3:
        /*0018*/ 	.byte	0x04, 0x12
        /*001a*/ 	.short	(.L_5 - .L_4)
	.align		4
.L_4:
        /*001c*/ 	.word	index@(triton_poi_fused_view_3)
        /*0020*/ 	.word	0x00000000
.L_5:


//--------------------- .nv.info.triton_poi_fused_view_3 --------------------------
	.section	.nv.info.triton_poi_fused_view_3,"",@"SHT_CUDA_INFO"
	.sectionflags	@""
	.align	4


	//----- nvinfo : EIATTR_SW_WAR
	.align		4
        /*0000*/ 	.byte	0x04, 0x36
        /*0002*/ 	.short	(.L_7 - .L_6)
.L_6:
        /*0004*/ 	.word	0x00000001


	//----- nvinfo : EIATTR_CUDA_API_VERSION
	.align		4
.L_7:
        /*0008*/ 	.byte	0x04, 0x37
        /*000a*/ 	.short	(.L_9 - .L_8)
.L_8:
        /*000c*/ 	.word	0x00000080


	//----- nvinfo : EIATTR_PARAM_CBANK
	.align		4
.L_9:
        /*0010*/ 	.byte	0x04, 0x0a
        /*0012*/ 	.short	(.L_11 - .L_10)
	.align		4
.L_10:
        /*0014*/ 	.word	index@(.nv.constant0.triton_poi_fused_view_3)
        /*0018*/ 	.short	0x0160
        /*001a*/ 	.short	0x0018


	//----- nvinfo : EIATTR_CBANK_PARAM_SIZE
	.align		4
.L_11:
        /*001c*/ 	.byte	0x03, 0x19
        /*001e*/ 	.short	0x0018


	//----- nvinfo : EIATTR_KPARAM_INFO
	.align		4
        /*0020*/ 	.byte	0x04, 0x17
        /*0022*/ 	.short	(.L_13 - .L_12)
.L_12:
        /*0024*/ 	.word	0x00000000
        /*0028*/ 	.short	0x0002
        /*002a*/ 	.short	0x0010
        /*002c*/ 	.byte	0x00, 0xf4, 0x21, 0x00


	//----- nvinfo : EIATTR_KPARAM_INFO
	.align		4
.L_13:
        /*0030*/ 	.byte	0x04, 0x17
        /*0032*/ 	.short	(.L_15 - .L_14)
.L_14:
        /*0034*/ 	.word	0x00000000
        /*0038*/ 	.short	0x0001
        /*003a*/ 	.short	0x0008
        /*003c*/ 	.byte	0x00, 0xf0, 0x11, 0x00


	//----- nvinfo : EIATTR_KPARAM_INFO
	.align		4
.L_15:
        /*0040*/ 	.byte	0x04, 0x17
        /*0042*/ 	.short	(.L_17 - .L_16)
.L_16:
        /*0044*/ 	.word	0x00000000
        /*0048*/ 	.short	0x0000
        /*004a*/ 	.short	0x0000
        /*004c*/ 	.byte	0x00, 0xf4, 0x21, 0x00


	//----- nvinfo : EIATTR_MAXREG_COUNT
	.align		4
.L_17:
        /*0050*/ 	.byte	0x03, 0x1b
        /*0052*/ 	.short	0x00ff


	//----- nvinfo : EIATTR_EXIT_INSTR_OFFSETS
	.align		4
        /*0054*/ 	.byte	0x04, 0x1c
        /*0056*/ 	.short	(.L_19 - .L_18)


	//   ....[0]....
.L_18:
        /*0058*/ 	.word	0x00000090


	//   ....[1]....
        /*005c*/ 	.word	0x000000b0


	//----- nvinfo : EIATTR_REQNTID
	.align		4
.L_19:
        /*0060*/ 	.byte	0x04, 0x10
        /*0062*/ 	.short	(.L_21 - .L_20)
.L_20:
        /*0064*/ 	.word	0x00000100
        /*0068*/ 	.word	0x00000001
        /*006c*/ 	.word	0x00000001
.L_21:


//--------------------- .nv.callgraph             --------------------------
	.section	.nv.callgraph,"",@"SHT_CUDA_CALLGRAPH"
	.align	4
	.sectionentsize	8
	.align		4
        /*0000*/ 	.word	0x00000000
	.align		4
        /*0004*/ 	.word	0xffffffff
	.align		4
        /*0008*/ 	.word	0x00000000
	.align		4
        /*000c*/ 	.word	0xfffffffe
	.align		4
        /*0010*/ 	.word	0x00000000
	.align		4
        /*0014*/ 	.word	0xfffffffd
	.align		4
        /*0018*/ 	.word	0x00000000
	.align		4
        /*001c*/ 	.word	0xfffffffc


//--------------------- .nv.rel.action            --------------------------
	.section	.nv.rel.action,"",@"SHT_CUDA_RELOCINFO"
	.align	8
	.sectionentsize	8
        /*0000*/ 	.byte	0x73, 0x00, 0x00, 0x00, 0x00, 0x00, 0x00, 0x00, 0x00, 0x00, 0x00, 0x11, 0x25, 0x00, 0x05, 0x36


//--------------------- .nv.constant0.triton_poi_fused_view_3 --------------------------
	.section	.nv.constant0.triton_poi_fused_view_3,"a",@progbits
	.sectionflags	@""
	.align	4
.nv.constant0.triton_poi_fused_view_3:
	.zero		376


//--------------------- .text.triton_poi_fused_view_3 --------------------------
	.section	.text.triton_poi_fused_view_3,"ax",@progbits
	.sectioninfo	@"SHI_REGISTERS=6"
	.align	128
        .global         triton_poi_fused_view_3
        .type           triton_poi_fused_view_3,@function
        .size           triton_poi_fused_view_3,(.L_x_1 - triton_poi_fused_view_3)
        .other          triton_poi_fused_view_3,@"STO_CUDA_ENTRY STV_DEFAULT"
triton_poi_fused_view_3:
.text.triton_poi_fused_view_3:
[----:B------:R-:W-:Y:S02]  /*0000*/  IMAD.MOV.U32 R1, RZ, RZ, c[0x0][0x28] ;  /* 0x00000a00ff017624 */ /* 0x000fe400078e00ff */
[----:B------:R-:W0:Y:S04]  /*0010*/  S2R R0, SR_TID.X ;  /* 0x0000000000007919 */ /* 0x000e280000002100 */
[----:B------:R-:W1:Y:S01]  /*0020*/  S2R R3, SR_CTAID.X ;  /* 0x0000000000037919 */ /* 0x000e620000002500 */
[----:B0-----:R-:W-:-:S05]  /*0030*/  IMAD.SHL.U32 R0, R0, 0x2, RZ ;  /* 0x0000000200007824 */ /* 0x001fca00078e00ff */
[----:B------:R-:W-:-:S04]  /*0040*/  LOP3.LUT R0, R0, 0x1fe, RZ, 0xc0, !PT ;  /* 0x000001fe00007812 */ /* 0x000fc800078ec0ff */
[----:B-1----:R-:W-:Y:S02]  /*0050*/  LEA R0, R3, R0, 0x9 ;  /* 0x0000000003007211 */ /* 0x002fe400078e48ff */
[----:B------:R-:W-:Y:S02]  /*0060*/  MOV R3, 0x2 ;  /* 0x0000000200037802 */ /* 0x000fe40000000f00 */
[----:B------:R-:W-:-:S03]  /*0070*/  ISETP.GE.AND P0, PT, R0, c[0x0][0x168], PT ;  /* 0x00005a0000007a0c */ /* 0x000fc60003f06270 */
[----:B------:R-:W-:-:S09]  /*0080*/  IMAD.WIDE R2, R0, R3, c[0x0][0x160] ;  /* 0x0000580000027625 */ /* 0x000fd200078e0203 */
[----:B------:R-:W-:Y:S05]  /*0090*/  @P0 EXIT ;  /* 0x000000000000094d */ /* 0x000fea0003800000 */
[----:B------:R-:W-:Y:S01]  /*00a0*/  STG.E.SYS [R2], RZ ;  /* 0x000000ff02007386 */ /* 0x000fe2000010e900 */
[----:B------:R-:W-:Y:S05]  /*00b0*/  EXIT ;  /* 0x000000000000794d */ /* 0x000fea0003800000 */
.L_x_0:
[----:B------:R-:W-:-:S00]  /*00c0*/  BRA `(.L_x_0) ;  /* 0xfffffff000007947 */ /* 0x000fc0000383ffff */
[----:B------:R-:W-:-:S00]  /*00d0*/  NOP ;  /* 0x0000000000007918 */ /* 0x000fc00000000000 */
[----:B------:R-:W-:-:S00]  /*00e0*/  NOP ;  /* 0x0000000000007918 */ /* 0x000fc00000000000 */
[----:B------:R-:W-:-:S00]  /*00f0*/  NOP ;  /* 0x0000000000007918 */ /* 0x000fc00000000000 */
.L_x_1:
